//
// Generated by NVIDIA NVVM Compiler
//
// Compiler Build ID: CL-36424714
// Cuda compilation tools, release 13.0, V13.0.88
// Based on NVVM 20.0.0
//

.version 9.0
.target sm_100
.address_size 64

	// .globl	_Z19matrixMultiplyNaivePiS_S_i

.visible .entry _Z19matrixMultiplyNaivePiS_S_i(
	.param .u64 .ptr .align 1 _Z19matrixMultiplyNaivePiS_S_i_param_0,
	.param .u64 .ptr .align 1 _Z19matrixMultiplyNaivePiS_S_i_param_1,
	.param .u64 .ptr .align 1 _Z19matrixMultiplyNaivePiS_S_i_param_2,
	.param .u32 _Z19matrixMultiplyNaivePiS_S_i_param_3
)
{
	.reg .pred 	%p<10>;
	.reg .b32 	%r<107>;
	.reg .b64 	%rd<67>;

	ld.param.u64 	%rd14, [_Z19matrixMultiplyNaivePiS_S_i_param_0];
	ld.param.u64 	%rd15, [_Z19matrixMultiplyNaivePiS_S_i_param_1];
	ld.param.u32 	%r31, [_Z19matrixMultiplyNaivePiS_S_i_param_3];
	cvta.to.global.u64 	%rd1, %rd15;
	cvta.to.global.u64 	%rd2, %rd14;
	mov.u32 	%r32, %tid.x;
	mov.u32 	%r33, %ntid.x;
	mov.u32 	%r34, %ctaid.x;
	mad.lo.s32 	%r1, %r33, %r34, %r32;
	mov.u32 	%r35, %tid.y;
	mov.u32 	%r36, %ntid.y;
	mov.u32 	%r37, %ctaid.y;
	mad.lo.s32 	%r38, %r36, %r37, %r35;
	max.s32 	%r39, %r1, %r38;
	setp.ge.s32 	%p1, %r39, %r31;
	@%p1 bra 	$L__BB0_13;
	mul.lo.s32 	%r3, %r31, %r38;
	and.b32  	%r4, %r31, 7;
	setp.lt.u32 	%p2, %r31, 8;
	mov.b32 	%r106, 0;
	mov.u32 	%r102, %r106;
	@%p2 bra 	$L__BB0_4;
	and.b32  	%r102, %r31, 2147483640;
	neg.s32 	%r95, %r102;
	mul.wide.s32 	%rd16, %r31, 4;
	add.s64 	%rd3, %rd1, %rd16;
	shl.b32 	%r7, %r31, 3;
	mul.wide.s32 	%rd17, %r31, 8;
	add.s64 	%rd4, %rd1, %rd17;
	mul.wide.s32 	%rd18, %r31, 12;
	add.s64 	%rd5, %rd1, %rd18;
	mul.wide.s32 	%rd19, %r31, 16;
	add.s64 	%rd6, %rd1, %rd19;
	mul.wide.s32 	%rd20, %r31, 20;
	add.s64 	%rd7, %rd1, %rd20;
	mul.wide.s32 	%rd21, %r31, 24;
	add.s64 	%rd8, %rd1, %rd21;
	mul.wide.s32 	%rd22, %r31, 28;
	add.s64 	%rd9, %rd1, %rd22;
	mul.wide.u32 	%rd23, %r3, 4;
	add.s64 	%rd24, %rd23, %rd2;
	add.s64 	%rd66, %rd24, 16;
	mov.b32 	%r106, 0;
	mov.u32 	%r94, %r1;
$L__BB0_3:
	.pragma "nounroll";
	mul.wide.s32 	%rd25, %r94, 4;
	add.s64 	%rd26, %rd3, %rd25;
	add.s64 	%rd27, %rd4, %rd25;
	add.s64 	%rd28, %rd5, %rd25;
	add.s64 	%rd29, %rd6, %rd25;
	add.s64 	%rd30, %rd7, %rd25;
	add.s64 	%rd31, %rd8, %rd25;
	add.s64 	%rd32, %rd9, %rd25;
	add.s64 	%rd33, %rd1, %rd25;
	ld.global.u32 	%r43, [%rd66+-16];
	ld.global.u32 	%r44, [%rd33];
	mad.lo.s32 	%r45, %r44, %r43, %r106;
	ld.global.u32 	%r46, [%rd66+-12];
	ld.global.u32 	%r47, [%rd26];
	mad.lo.s32 	%r48, %r47, %r46, %r45;
	ld.global.u32 	%r49, [%rd66+-8];
	ld.global.u32 	%r50, [%rd27];
	mad.lo.s32 	%r51, %r50, %r49, %r48;
	ld.global.u32 	%r52, [%rd66+-4];
	ld.global.u32 	%r53, [%rd28];
	mad.lo.s32 	%r54, %r53, %r52, %r51;
	ld.global.u32 	%r55, [%rd66];
	ld.global.u32 	%r56, [%rd29];
	mad.lo.s32 	%r57, %r56, %r55, %r54;
	ld.global.u32 	%r58, [%rd66+4];
	ld.global.u32 	%r59, [%rd30];
	mad.lo.s32 	%r60, %r59, %r58, %r57;
	ld.global.u32 	%r61, [%rd66+8];
	ld.global.u32 	%r62, [%rd31];
	mad.lo.s32 	%r63, %r62, %r61, %r60;
	ld.global.u32 	%r64, [%rd66+12];
	ld.global.u32 	%r65, [%rd32];
	mad.lo.s32 	%r106, %r65, %r64, %r63;
	add.s32 	%r95, %r95, 8;
	add.s32 	%r94, %r94, %r7;
	add.s64 	%rd66, %rd66, 32;
	setp.ne.s32 	%p3, %r95, 0;
	@%p3 bra 	$L__BB0_3;
$L__BB0_4:
	setp.eq.s32 	%p4, %r4, 0;
	@%p4 bra 	$L__BB0_12;
	and.b32  	%r17, %r31, 3;
	setp.lt.u32 	%p5, %r4, 4;
	@%p5 bra 	$L__BB0_7;
	add.s32 	%r67, %r102, %r3;
	mul.wide.u32 	%rd34, %r67, 4;
	add.s64 	%rd35, %rd2, %rd34;
	ld.global.u32 	%r68, [%rd35];
	mad.lo.s32 	%r69, %r102, %r31, %r1;
	mul.wide.s32 	%rd36, %r69, 4;
	add.s64 	%rd37, %rd1, %rd36;
	ld.global.u32 	%r70, [%rd37];
	mad.lo.s32 	%r71, %r70, %r68, %r106;
	cvt.u64.u32 	%rd38, %r3;
	cvt.u64.u32 	%rd39, %r102;
	add.s64 	%rd40, %rd39, %rd38;
	shl.b64 	%rd41, %rd40, 2;
	add.s64 	%rd42, %rd2, %rd41;
	ld.global.u32 	%r72, [%rd42+4];
	mul.wide.s32 	%rd43, %r31, 4;
	add.s64 	%rd44, %rd37, %rd43;
	ld.global.u32 	%r73, [%rd44];
	mad.lo.s32 	%r74, %r73, %r72, %r71;
	ld.global.u32 	%r75, [%rd42+8];
	add.s64 	%rd45, %rd44, %rd43;
	ld.global.u32 	%r76, [%rd45];
	mad.lo.s32 	%r77, %r76, %r75, %r74;
	ld.global.u32 	%r78, [%rd42+12];
	add.s64 	%rd46, %rd45, %rd43;
	ld.global.u32 	%r79, [%rd46];
	mad.lo.s32 	%r106, %r79, %r78, %r77;
	add.s32 	%r102, %r102, 4;
$L__BB0_7:
	setp.eq.s32 	%p6, %r17, 0;
	@%p6 bra 	$L__BB0_12;
	setp.eq.s32 	%p7, %r17, 1;
	@%p7 bra 	$L__BB0_10;
	add.s32 	%r81, %r102, %r3;
	mul.wide.u32 	%rd47, %r81, 4;
	add.s64 	%rd48, %rd2, %rd47;
	ld.global.u32 	%r82, [%rd48];
	mad.lo.s32 	%r83, %r102, %r31, %r1;
	mul.wide.s32 	%rd49, %r83, 4;
	add.s64 	%rd50, %rd1, %rd49;
	ld.global.u32 	%r84, [%rd50];
	mad.lo.s32 	%r85, %r84, %r82, %r106;
	cvt.u64.u32 	%rd51, %r3;
	cvt.u64.u32 	%rd52, %r102;
	add.s64 	%rd53, %rd52, %rd51;
	shl.b64 	%rd54, %rd53, 2;
	add.s64 	%rd55, %rd2, %rd54;
	ld.global.u32 	%r86, [%rd55+4];
	mul.wide.s32 	%rd56, %r31, 4;
	add.s64 	%rd57, %rd50, %rd56;
	ld.global.u32 	%r87, [%rd57];
	mad.lo.s32 	%r106, %r87, %r86, %r85;
	add.s32 	%r102, %r102, 2;
$L__BB0_10:
	and.b32  	%r88, %r31, 1;
	setp.eq.b32 	%p8, %r88, 1;
	not.pred 	%p9, %p8;
	@%p9 bra 	$L__BB0_12;
	add.s32 	%r89, %r102, %r3;
	mul.wide.u32 	%rd58, %r89, 4;
	add.s64 	%rd59, %rd2, %rd58;
	ld.global.u32 	%r90, [%rd59];
	mad.lo.s32 	%r91, %r102, %r31, %r1;
	mul.wide.s32 	%rd60, %r91, 4;
	add.s64 	%rd61, %rd1, %rd60;
	ld.global.u32 	%r92, [%rd61];
	mad.lo.s32 	%r106, %r92, %r90, %r106;
$L__BB0_12:
	ld.param.u64 	%rd65, [_Z19matrixMultiplyNaivePiS_S_i_param_2];
	add.s32 	%r93, %r3, %r1;
	cvta.to.global.u64 	%rd62, %rd65;
	mul.wide.s32 	%rd63, %r93, 4;
	add.s64 	%rd64, %rd62, %rd63;
	st.global.u32 	[%rd64], %r106;
$L__BB0_13:
	ret;

}


// ===== COMPILED SASS (sm_100) =====

	.target	sm_100

	.elftype	@"ET_EXEC"


//--------------------- .note.nv.tkinfo           --------------------------
	.section	.note.nv.tkinfo,"",@"SHT_NOTE"
	.sectionflags	@"SHF_NOTE_NV_TKINFO"
	.tkinfo
        /*0018*/ 	.word	0x00000002
        /*0030*/ 	.string	""
        /*0030*/ 	.string	"ptxas"
        /*0030*/ 	.string	"Cuda compilation tools, release 13.0, V13.0.88"
        /*0030*/ 	.string	"Build cuda_13.0.r13.0/compiler.36424714_0"
        /*0030*/ 	.string	"-arch sm_100 -m 64 "



//--------------------- .note.nv.cuinfo           --------------------------
	.section	.note.nv.cuinfo,"",@"SHT_NOTE"
	.sectionflags	@"SHF_NOTE_NV_CUINFO"
        /*0018*/ 	.short	0x0002
        /*001a*/ 	.short	0x0064
        /*001c*/ 	.short	0x0082
	.zero		2


//--------------------- .nv.info                  --------------------------
	.section	.nv.info,"",@"SHT_CUDA_INFO"
	.align	4


	//----- nvinfo : EIATTR_REGCOUNT
	.align		4
        /*0000*/ 	.byte	0x04, 0x2f
        /*0002*/ 	.short	(.L_1 - .L_0)
	.align		4
.L_0:
        /*0004*/ 	.word	index@(_Z19matrixMultiplyNaivePiS_S_i)
        /*0008*/ 	.word	0x0000001e


	//----- nvinfo : EIATTR_FRAME_SIZE
	.align		4
.L_1:
        /*000c*/ 	.byte	0x04, 0x11
        /*000e*/ 	.short	(.L_3 - .L_2)
	.align		4
.L_2:
        /*0010*/ 	.word	index@(_Z19matrixMultiplyNaivePiS_S_i)
        /*0014*/ 	.word	0x00000000


	//----- nvinfo : EIATTR_MIN_STACK_SIZE
	.align		4
.L_3:
        /*0018*/ 	.byte	0x04, 0x12
        /*001a*/ 	.short	(.L_5 - .L_4)
	.align		4
.L_4:
        /*001c*/ 	.word	index@(_Z19matrixMultiplyNaivePiS_S_i)
        /*0020*/ 	.word	0x00000000
.L_5:


//--------------------- .nv.compat                --------------------------
	.section	.nv.compat,"",@"SHT_CUDA_COMPAT_INFO"
	.align	4
        /*0000*/ 	.byte	0x02, 0x09, 0x00, 0x00, 0x02, 0x02, 0x01, 0x00, 0x02, 0x05, 0x05, 0x00, 0x03, 0x07, 0x01, 0x01
        /*0010*/ 	.byte	0x02, 0x03, 0x00, 0x00, 0x02, 0x06, 0x01, 0x00, 0x04, 0x0b, 0x08, 0x00, 0x09, 0x00, 0x00, 0x00
        /*0020*/ 	.byte	0x00, 0x00, 0x00, 0x00


//--------------------- .nv.info._Z19matrixMultiplyNaivePiS_S_i --------------------------
	.section	.nv.info._Z19matrixMultiplyNaivePiS_S_i,"",@"SHT_CUDA_INFO"
	.sectionflags	@""
	.align	4


	//----- nvinfo : EIATTR_CUDA_API_VERSION
	.align		4
        /*0000*/ 	.byte	0x04, 0x37
        /*0002*/ 	.short	(.L_7 - .L_6)
.L_6:
        /*0004*/ 	.word	0x00000082


	//----- nvinfo : EIATTR_KPARAM_INFO
	.align		4
.L_7:
        /*0008*/ 	.byte	0x04, 0x17
        /*000a*/ 	.short	(.L_9 - .L_8)
.L_8:
        /*000c*/ 	.word	0x00000000
        /*0010*/ 	.short	0x0003
        /*0012*/ 	.short	0x0018
        /*0014*/ 	.byte	0x00, 0xf0, 0x11, 0x00


	//----- nvinfo : EIATTR_KPARAM_INFO
	.align		4
.L_9:
        /*0018*/ 	.byte	0x04, 0x17
        /*001a*/ 	.short	(.L_11 - .L_10)
.L_10:
        /*001c*/ 	.word	0x00000000
        /*0020*/ 	.short	0x0002
        /*0022*/ 	.short	0x0010
        /*0024*/ 	.byte	0x00, 0xf5, 0x21, 0x00


	//----- nvinfo : EIATTR_KPARAM_INFO
	.align		4
.L_11:
        /*0028*/ 	.byte	0x04, 0x17
        /*002a*/ 	.short	(.L_13 - .L_12)
.L_12:
        /*002c*/ 	.word	0x00000000
        /*0030*/ 	.short	0x0001
        /*0032*/ 	.short	0x0008
        /*0034*/ 	.byte	0x00, 0xf5, 0x21, 0x00


	//----- nvinfo : EIATTR_KPARAM_INFO
	.align		4
.L_13:
        /*0038*/ 	.byte	0x04, 0x17
        /*003a*/ 	.short	(.L_15 - .L_14)
.L_14:
        /*003c*/ 	.word	0x00000000
        /*0040*/ 	.short	0x0000
        /*0042*/ 	.short	0x0000
        /*0044*/ 	.byte	0x00, 0xf5, 0x21, 0x00


	//----- nvinfo : EIATTR_SPARSE_MMA_MASK
	.align		4
.L_15:
        /*0048*/ 	.byte	0x03, 0x50
        /*004a*/ 	.short	0x0000


	//----- nvinfo : EIATTR_MAXREG_COUNT
	.align		4
        /*004c*/ 	.byte	0x03, 0x1b
        /*004e*/ 	.short	0x00ff


	//----- nvinfo : EIATTR_MERCURY_ISA_VERSION
	.align		4
        /*0050*/ 	.byte	0x03, 0x5f
        /*0052*/ 	.short	0x0101


	//----- nvinfo : EIATTR_VRC_CTA_INIT_COUNT
	.align		4
        /*0054*/ 	.byte	0x02, 0x4a
	.zero		1
	.zero		1


	//----- nvinfo : EIATTR_EXIT_INSTR_OFFSETS
	.align		4
        /*0058*/ 	.byte	0x04, 0x1c
        /*005a*/ 	.short	(.L_17 - .L_16)


	//   ....[0]....
.L_16:
        /*005c*/ 	.word	0x000000c0


	//   ....[1]....
        /*0060*/ 	.word	0x00000a90


	//----- nvinfo : EIATTR_CBANK_PARAM_SIZE
	.align		4
.L_17:
        /*0064*/ 	.byte	0x03, 0x19
        /*0066*/ 	.short	0x001c


	//----- nvinfo : EIATTR_PARAM_CBANK
	.align		4
        /*0068*/ 	.byte	0x04, 0x0a
        /*006a*/ 	.short	(.L_19 - .L_18)
	.align		4
.L_18:
        /*006c*/ 	.word	index@(.nv.constant0._Z19matrixMultiplyNaivePiS_S_i)
        /*0070*/ 	.short	0x0380
        /*0072*/ 	.short	0x001c


	//----- nvinfo : EIATTR_SW_WAR
	.align		4
.L_19:
        /*0074*/ 	.byte	0x04, 0x36
        /*0076*/ 	.short	(.L_21 - .L_20)
.L_20:
        /*0078*/ 	.word	0x00000008
.L_21:


//--------------------- .nv.callgraph             --------------------------
	.section	.nv.callgraph,"",@"SHT_CUDA_CALLGRAPH"
	.align	4
	.sectionentsize	8
	.align		4
        /*0000*/ 	.word	0x00000000
	.align		4
        /*0004*/ 	.word	0xffffffff
	.align		4
        /*0008*/ 	.word	0x00000000
	.align		4
        /*000c*/ 	.word	0xfffffffe
	.align		4
        /*0010*/ 	.word	0x00000000
	.align		4
        /*0014*/ 	.word	0xfffffffd
	.align		4
        /*0018*/ 	.word	0x00000000
	.align		4
        /*001c*/ 	.word	0xfffffffc


//--------------------- .text._Z19matrixMultiplyNaivePiS_S_i --------------------------
	.section	.text._Z19matrixMultiplyNaivePiS_S_i,"ax",@progbits
	.align	128
        .global         _Z19matrixMultiplyNaivePiS_S_i
        .type           _Z19matrixMultiplyNaivePiS_S_i,@function
        .size           _Z19matrixMultiplyNaivePiS_S_i,(.L_x_5 - _Z19matrixMultiplyNaivePiS_S_i)
        .other          _Z19matrixMultiplyNaivePiS_S_i,@"STO_CUDA_ENTRY STV_DEFAULT"
_Z19matrixMultiplyNaivePiS_S_i:
.text._Z19matrixMultiplyNaivePiS_S_i:
[----:B------:R-:W-:Y:S01]  /*0000*/  LDC R1, c[0x0][0x37c] ;  /* 0x0000df00ff017b82 */ /* 0x000fe20000000800 */
[----:B------:R-:W0:Y:S01]  /*0010*/  S2R R0, SR_TID.X ;  /* 0x0000000000007919 */ /* 0x000e220000002100 */
[----:B------:R-:W0:Y:S01]  /*0020*/  LDCU UR4, c[0x0][0x360] ;  /* 0x00006c00ff0477ac */ /* 0x000e220008000800 */
[----:B------:R-:W0:Y:S01]  /*0030*/  S2R R3, SR_CTAID.X ;  /* 0x0000000000037919 */ /* 0x000e220000002500 */
[----:B------:R-:W1:Y:S01]  /*0040*/  LDCU UR5, c[0x0][0x364] ;  /* 0x00006c80ff0577ac */ /* 0x000e620008000800 */
[----:B------:R-:W1:Y:S01]  /*0050*/  S2R R13, SR_TID.Y ;  /* 0x00000000000d7919 */ /* 0x000e620000002200 */
[----:B------:R-:W2:Y:S01]  /*0060*/  LDCU UR20, c[0x0][0x398] ;  /* 0x00007300ff1477ac */ /* 0x000ea20008000800 */
[----:B------:R-:W1:Y:S01]  /*0070*/  S2R R2, SR_CTAID.Y ;  /* 0x0000000000027919 */ /* 0x000e620000002600 */
[----:B0-----:R-:W-:Y:S02]  /*0080*/  IMAD R0, R3, UR4, R0 ;  /* 0x0000000403007c24 */ /* 0x001fe4000f8e0200 */
[----:B-1----:R-:W-:-:S05]  /*0090*/  IMAD R13, R2, UR5, R13 ;  /* 0x00000005020d7c24 */ /* 0x002fca000f8e020d */
[----:B------:R-:W-:-:S04]  /*00a0*/  VIMNMX R2, PT, PT, R0, R13, !PT ;  /* 0x0000000d00027248 */ /* 0x000fc80007fe0100 */
[----:B--2---:R-:W-:-:S13]  /*00b0*/  ISETP.GE.AND P0, PT, R2, UR20, PT ;  /* 0x0000001402007c0c */ /* 0x004fda000bf06270 */
[----:B------:R-:W-:Y:S05]  /*00c0*/  @P0 EXIT ;  /* 0x000000000000094d */ /* 0x000fea0003800000 */
[----:B------:R-:W-:Y:S01]  /*00d0*/  UISETP.GE.U32.AND UP0, UPT, UR20, 0x8, UPT ;  /* 0x000000081400788c */ /* 0x000fe2000bf06070 */
[----:B------:R-:W-:Y:S02]  /*00e0*/  HFMA2 R12, -RZ, RZ, 0, 0 ;  /* 0x00000000ff0c7431 */ /* 0x000fe400000001ff */
[----:B------:R-:W-:Y:S01]  /*00f0*/  IMAD R13, R13, UR20, RZ ;  /* 0x000000140d0d7c24 */ /* 0x000fe2000f8e02ff */
[----:B------:R-:W-:Y:S01]  /*0100*/  UMOV UR4, URZ ;  /* 0x000000ff00047c82 */ /* 0x000fe20008000000 */
[----:B------:R-:W0:Y:S04]  /*0110*/  LDCU.64 UR18, c[0x0][0x358] ;  /* 0x00006b00ff1277ac */ /* 0x000e280008000a00 */
[----:B------:R-:W-:Y:S05]  /*0120*/  BRA.U !UP0, `(.L_x_0) ;  /* 0x0000000508047547 */ /* 0x000fea000b800000 */
[----:B------:R-:W1:Y:S01]  /*0130*/  LDCU.128 UR24, c[0x0][0x380] ;  /* 0x00007000ff1877ac */ /* 0x000e620008000c00 */
[----:B------:R-:W-:Y:S02]  /*0140*/  MOV R12, RZ ;  /* 0x000000ff000c7202 */ /* 0x000fe40000000f00 */
[----:B------:R-:W-:Y:S01]  /*0150*/  MOV R14, R0 ;  /* 0x00000000000e7202 */ /* 0x000fe20000000f00 */
[----:B------:R-:W-:-:S04]  /*0160*/  ULOP3.LUT UR4, UR20, 0x7ffffff8, URZ, 0xc0, !UPT ;  /* 0x7ffffff814047892 */ /* 0x000fc8000f8ec0ff */
[----:B------:R-:W-:Y:S01]  /*0170*/  UIADD3 UR5, UPT, UPT, -UR4, URZ, URZ ;  /* 0x000000ff04057290 */ /* 0x000fe2000fffe1ff */
[----:B-1----:R-:W-:Y:S01]  /*0180*/  MOV R2, UR24 ;  /* 0x0000001800027c02 */ /* 0x002fe20008000f00 */
[----:B------:R-:W-:Y:S01]  /*0190*/  UIMAD.WIDE UR6, UR20, 0x8, UR26 ;  /* 0x00000008140678a5 */ /* 0x000fe2000f8e021a */
[----:B------:R-:W-:Y:S01]  /*01a0*/  MOV R3, UR25 ;  /* 0x0000001900037c02 */ /* 0x000fe20008000f00 */
[----:B------:R-:W-:Y:S02]  /*01b0*/  UIMAD.WIDE UR8, UR20, 0xc, UR26 ;  /* 0x0000000c140878a5 */ /* 0x000fe4000f8e021a */
[----:B------:R-:W-:Y:S01]  /*01c0*/  UIMAD.WIDE UR10, UR20, 0x10, UR26 ;  /* 0x00000010140a78a5 */ /* 0x000fe2000f8e021a */
[----:B------:R-:W-:Y:S01]  /*01d0*/  IMAD.WIDE.U32 R2, R13, 0x4, R2 ;  /* 0x000000040d027825 */ /* 0x000fe200078e0002 */
[----:B------:R-:W-:Y:S02]  /*01e0*/  UIMAD.WIDE UR12, UR20, 0x14, UR26 ;  /* 0x00000014140c78a5 */ /* 0x000fe4000f8e021a */
[----:B------:R-:W-:Y:S01]  /*01f0*/  UIMAD.WIDE UR14, UR20, 0x18, UR26 ;  /* 0x00000018140e78a5 */ /* 0x000fe2000f8e021a */
[----:B------:R-:W-:Y:S01]  /*0200*/  IADD3 R2, P0, PT, R2, 0x10, RZ ;  /* 0x0000001002027810 */ /* 0x000fe20007f1e0ff */
[----:B------:R-:W-:-:S03]  /*0210*/  UIMAD.WIDE UR16, UR20, 0x1c, UR26 ;  /* 0x0000001c141078a5 */ /* 0x000fc6000f8e021a */
[----:B------:R-:W-:-:S09]  /*0220*/  IADD3.X R3, PT, PT, RZ, R3, RZ, P0, !PT ;  /* 0x00000003ff037210 */ /* 0x000fd200007fe4ff */
.L_x_1:
[----:B------:R-:W-:Y:S01]  /*0230*/  UIMAD.WIDE UR22, UR20, 0x4, UR26 ;  /* 0x00000004141678a5 */ /* 0x000fe2000f8e021a */
[----:B------:R-:W-:Y:S02]  /*0240*/  IMAD.MOV.U32 R23, RZ, RZ, 0x4 ;  /* 0x00000004ff177424 */ /* 0x000fe400078e00ff */
[----:B------:R-:W-:Y:S01]  /*0250*/  HFMA2 R11, -RZ, RZ, 0, 2.384185791015625e-07 ;  /* 0x00000004ff0b7431 */ /* 0x000fe200000001ff */
[----:B------:R-:W-:Y:S01]  /*0260*/  MOV R25, 0x4 ;  /* 0x0000000400197802 */ /* 0x000fe20000000f00 */
[----:B0-----:R-:W2:Y:S01]  /*0270*/  LDG.E R21, desc[UR18][R2.64+-0x10] ;  /* 0xfffff01202157981 */ /* 0x001ea2000c1e1900 */
[C---:B------:R-:W-:Y:S01]  /*0280*/  IMAD.WIDE R22, R14.reuse, R23, UR26 ;  /* 0x0000001a0e167e25 */ /* 0x040fe2000f8e0217 */
[----:B------:R-:W-:Y:S02]  /*0290*/  MOV R8, UR22 ;  /* 0x0000001600087c02 */ /* 0x000fe40008000f00 */
[----:B------:R-:W-:Y:S01]  /*02a0*/  MOV R9, UR23 ;  /* 0x0000001700097c02 */ /* 0x000fe20008000f00 */
[----:B------:R-:W3:Y:S02]  /*02b0*/  LDG.E R19, desc[UR18][R2.64+-0xc] ;  /* 0xfffff41202137981 */ /* 0x000ee4000c1e1900 */
[----:B------:R-:W-:-:S02]  /*02c0*/  IMAD.WIDE R8, R14, 0x4, R8 ;  /* 0x000000040e087825 */ /* 0x000fc400078e0208 */
[----:B------:R-:W2:Y:S01]  /*02d0*/  LDG.E R22, desc[UR18][R22.64] ;  /* 0x0000001216167981 */ /* 0x000ea2000c1e1900 */
[----:B------:R-:W-:Y:S01]  /*02e0*/  MOV R5, 0x4 ;  /* 0x0000000400057802 */ /* 0x000fe20000000f00 */
[C---:B------:R-:W-:Y:S02]  /*02f0*/  IMAD.WIDE R24, R14.reuse, R25, UR6 ;  /* 0x000000060e187e25 */ /* 0x040fe4000f8e0219 */
[----:B------:R0:W3:Y:S02]  /*0300*/  LDG.E R20, desc[UR18][R8.64] ;  /* 0x0000001208147981 */ /* 0x0000e4000c1e1900 */
[----:B------:R-:W-:Y:S02]  /*0310*/  IMAD.WIDE R10, R14, R11, UR8 ;  /* 0x000000080e0a7e25 */ /* 0x000fe4000f8e020b */
[----:B------:R-:W4:Y:S04]  /*0320*/  LDG.E R18, desc[UR18][R24.64] ;  /* 0x0000001218127981 */ /* 0x000f28000c1e1900 */
[----:B------:R-:W4:Y:S01]  /*0330*/  LDG.E R17, desc[UR18][R2.64+-0x8] ;  /* 0xfffff81202117981 */ /* 0x000f22000c1e1900 */
[----:B0-----:R-:W-:-:S02]  /*0340*/  HFMA2 R9, -RZ, RZ, 0, 2.384185791015625e-07 ;  /* 0x00000004ff097431 */ /* 0x001fc400000001ff */
[----:B------:R-:W-:Y:S01]  /*0350*/  IMAD.MOV.U32 R7, RZ, RZ, 0x4 ;  /* 0x00000004ff077424 */ /* 0x000fe200078e00ff */
[----:B------:R0:W5:Y:S01]  /*0360*/  LDG.E R16, desc[UR18][R10.64] ;  /* 0x000000120a107981 */ /* 0x000162000c1e1900 */
[----:B------:R-:W-:-:S03]  /*0370*/  IMAD.WIDE R4, R14, R5, UR10 ;  /* 0x0000000a0e047e25 */ /* 0x000fc6000f8e0205 */
[----:B------:R-:W5:Y:S01]  /*0380*/  LDG.E R15, desc[UR18][R2.64+-0x4] ;  /* 0xfffffc12020f7981 */ /* 0x000f62000c1e1900 */
[C---:B------:R-:W-:Y:S01]  /*0390*/  IMAD.WIDE R6, R14.reuse, R7, UR12 ;  /* 0x0000000c0e067e25 */ /* 0x040fe2000f8e0207 */
[----:B------:R-:W-:Y:S02]  /*03a0*/  MOV R27, 0x4 ;  /* 0x00000004001b7802 */ /* 0x000fe40000000f00 */
[----:B------:R1:W5:Y:S01]  /*03b0*/  LDG.E R4, desc[UR18][R4.64] ;  /* 0x0000001204047981 */ /* 0x000362000c1e1900 */
[----:B------:R-:W-:-:S03]  /*03c0*/  IMAD.WIDE R8, R14, R9, UR14 ;  /* 0x0000000e0e087e25 */ /* 0x000fc6000f8e0209 */
[----:B------:R-:W5:Y:S01]  /*03d0*/  LDG.E R23, desc[UR18][R2.64] ;  /* 0x0000001202177981 */ /* 0x000f62000c1e1900 */
[----:B0-----:R-:W-:-:S03]  /*03e0*/  IMAD.WIDE R10, R14, R27, UR16 ;  /* 0x000000100e0a7e25 */ /* 0x001fc6000f8e021b */
[----:B------:R-:W5:Y:S04]  /*03f0*/  LDG.E R7, desc[UR18][R6.64] ;  /* 0x0000001206077981 */ /* 0x000f68000c1e1900 */
[----:B------:R-:W5:Y:S04]  /*0400*/  LDG.E R24, desc[UR18][R2.64+0x4] ;  /* 0x0000041202187981 */ /* 0x000f68000c1e1900 */
[----:B------:R-:W5:Y:S04]  /*0410*/  LDG.E R8, desc[UR18][R8.64] ;  /* 0x0000001208087981 */ /* 0x000f68000c1e1900 */
[----:B------:R-:W5:Y:S04]  /*0420*/  LDG.E R25, desc[UR18][R2.64+0x8] ;  /* 0x0000081202197981 */ /* 0x000f68000c1e1900 */
[----:B------:R-:W5:Y:S04]  /*0430*/  LDG.E R10, desc[UR18][R10.64] ;  /* 0x000000120a0a7981 */ /* 0x000f68000c1e1900 */
[----:B------:R0:W5:Y:S01]  /*0440*/  LDG.E R27, desc[UR18][R2.64+0xc] ;  /* 0x00000c12021b7981 */ /* 0x000162000c1e1900 */
[----:B------:R-:W-:-:S04]  /*0450*/  UIADD3 UR5, UPT, UPT, UR5, 0x8, URZ ;  /* 0x0000000805057890 */ /* 0x000fc8000fffe0ff */
[----:B------:R-:W-:Y:S01]  /*0460*/  UISETP.NE.AND UP0, UPT, UR5, URZ, UPT ;  /* 0x000000ff0500728c */ /* 0x000fe2000bf05270 */
[----:B-1----:R-:W-:Y:S02]  /*0470*/  MOV R5, UR20 ;  /* 0x0000001400057c02 */ /* 0x002fe40008000f00 */
[----:B0-----:R-:W-:Y:S02]  /*0480*/  IADD3 R2, P0, PT, R2, 0x20, RZ ;  /* 0x0000002002027810 */ /* 0x001fe40007f1e0ff */
[----:B------:R-:W-:Y:S02]  /*0490*/  LEA R14, R5, R14, 0x3 ;  /* 0x0000000e050e7211 */ /* 0x000fe400078e18ff */
[----:B------:R-:W-:Y:S01]  /*04a0*/  IADD3.X R3, PT, PT, RZ, R3, RZ, P0, !PT ;  /* 0x00000003ff037210 */ /* 0x000fe200007fe4ff */
[----:B--2---:R-:W-:-:S04]  /*04b0*/  IMAD R21, R21, R22, R12 ;  /* 0x0000001615157224 */ /* 0x004fc800078e020c */
[----:B---3--:R-:W-:-:S04]  /*04c0*/  IMAD R19, R19, R20, R21 ;  /* 0x0000001413137224 */ /* 0x008fc800078e0215 */
[----:B----4-:R-:W-:-:S04]  /*04d0*/  IMAD R17, R17, R18, R19 ;  /* 0x0000001211117224 */ /* 0x010fc800078e0213 */
[----:B-----5:R-:W-:-:S04]  /*04e0*/  IMAD R15, R15, R16, R17 ;  /* 0x000000100f0f7224 */ /* 0x020fc800078e0211 */
[----:B------:R-:W-:-:S04]  /*04f0*/  IMAD R4, R23, R4, R15 ;  /* 0x0000000417047224 */ /* 0x000fc800078e020f */
[----:B------:R-:W-:-:S04]  /*0500*/  IMAD R4, R24, R7, R4 ;  /* 0x0000000718047224 */ /* 0x000fc800078e0204 */
[----:B------:R-:W-:-:S04]  /*0510*/  IMAD R4, R25, R8, R4 ;  /* 0x0000000819047224 */ /* 0x000fc800078e0204 */
[----:B------:R-:W-:Y:S01]  /*0520*/  IMAD R12, R27, R10, R4 ;  /* 0x0000000a1b0c7224 */ /* 0x000fe200078e0204 */
[----:B------:R-:W-:Y:S06]  /*0530*/  BRA.U UP0, `(.L_x_1) ;  /* 0xfffffffd003c7547 */ /* 0x000fec000b83ffff */
.L_x_0:
[----:B------:R-:W-:-:S04]  /*0540*/  ULOP3.LUT UR6, UR20, 0x7, URZ, 0xc0, !UPT ;  /* 0x0000000714067892 */ /* 0x000fc8000f8ec0ff */
[----:B------:R-:W-:-:S09]  /*0550*/  UISETP.NE.AND UP0, UPT, UR6, URZ, UPT ;  /* 0x000000ff0600728c */ /* 0x000fd2000bf05270 */
[----:B------:R-:W-:Y:S05]  /*0560*/  BRA.U !UP0, `(.L_x_2) ;  /* 0x0000000508387547 */ /* 0x000fea000b800000 */
[----:B------:R-:W-:Y:S02]  /*0570*/  UISETP.GE.U32.AND UP0, UPT, UR6, 0x4, UPT ;  /* 0x000000040600788c */ /* 0x000fe4000bf06070 */
[----:B------:R-:W-:-:S04]  /*0580*/  ULOP3.LUT UR5, UR20, 0x3, URZ, 0xc0, !UPT ;  /* 0x0000000314057892 */ /* 0x000fc8000f8ec0ff */
[----:B------:R-:W-:-:S03]  /*0590*/  UISETP.NE.AND UP1, UPT, UR5, URZ, UPT ;  /* 0x000000ff0500728c */ /* 0x000fc6000bf25270 */
[----:B------:R-:W-:Y:S08]  /*05a0*/  BRA.U !UP0, `(.L_x_3) ;  /* 0x00000001087c7547 */ /* 0x000ff0000b800000 */
[----:B------:R-:W1:Y:S01]  /*05b0*/  LDC.64 R6, c[0x0][0x388] ;  /* 0x0000e200ff067b82 */ /* 0x000e620000000a00 */
[----:B------:R-:W2:Y:S01]  /*05c0*/  LDCU.64 UR6, c[0x0][0x380] ;  /* 0x00007000ff0677ac */ /* 0x000ea20008000a00 */
[----:B------:R-:W-:Y:S01]  /*05d0*/  IMAD.U32 R9, RZ, RZ, UR4 ;  /* 0x00000004ff097e24 */ /* 0x000fe2000f8e00ff */
[C---:B------:R-:W-:Y:S02]  /*05e0*/  IADD3 R3, PT, PT, R13.reuse, UR4, RZ ;  /* 0x000000040d037c10 */ /* 0x040fe4000fffe0ff */
[----:B------:R-:W-:Y:S01]  /*05f0*/  IADD3 R10, P0, PT, R13, UR4, RZ ;  /* 0x000000040d0a7c10 */ /* 0x000fe2000ff1e0ff */
[----:B------:R-:W-:Y:S01]  /*0600*/  IMAD R9, R9, UR20, R0 ;  /* 0x0000001409097c24 */ /* 0x000fe2000f8e0200 */
[----:B------:R-:W-:Y:S01]  /*0610*/  MOV R11, UR20 ;  /* 0x00000014000b7c02 */ /* 0x000fe20008000f00 */
[----:B------:R-:W3:Y:S01]  /*0620*/  LDC.64 R4, c[0x0][0x380] ;  /* 0x0000e000ff047b82 */ /* 0x000ee20000000a00 */
[----:B------:R-:W-:Y:S01]  /*0630*/  MOV R15, UR20 ;  /* 0x00000014000f7c02 */ /* 0x000fe20008000f00 */
[----:B-1----:R-:W-:Y:S01]  /*0640*/  IMAD.WIDE R6, R9, 0x4, R6 ;  /* 0x0000000409067825 */ /* 0x002fe200078e0206 */
[----:B------:R-:W-:-:S05]  /*0650*/  MOV R9, UR20 ;  /* 0x0000001400097c02 */ /* 0x000fca0008000f00 */
[----:B------:R-:W-:Y:S02]  /*0660*/  IMAD.WIDE R8, R9, 0x4, R6 ;  /* 0x0000000409087825 */ /* 0x000fe400078e0206 */
[----:B0-----:R-:W4:Y:S02]  /*0670*/  LDG.E R6, desc[UR18][R6.64] ;  /* 0x0000001206067981 */ /* 0x001f24000c1e1900 */
[----:B---3--:R-:W-:Y:S01]  /*0680*/  IMAD.WIDE.U32 R4, R3, 0x4, R4 ;  /* 0x0000000403047825 */ /* 0x008fe200078e0004 */
[----:B------:R-:W-:Y:S01]  /*0690*/  IADD3.X R3, PT, PT, RZ, RZ, RZ, P0, !PT ;  /* 0x000000ffff037210 */ /* 0x000fe200007fe4ff */
[----:B------:R-:W3:Y:S01]  /*06a0*/  LDG.E R17, desc[UR18][R8.64] ;  /* 0x0000001208117981 */ /* 0x000ee2000c1e1900 */
[----:B--2---:R-:W-:-:S03]  /*06b0*/  LEA R2, P0, R10, UR6, 0x2 ;  /* 0x000000060a027c11 */ /* 0x004fc6000f8010ff */
[----:B------:R-:W4:Y:S01]  /*06c0*/  LDG.E R5, desc[UR18][R4.64] ;  /* 0x0000001204057981 */ /* 0x000f22000c1e1900 */
[----:B------:R-:W-:Y:S01]  /*06d0*/  LEA.HI.X R3, R10, UR7, R3, 0x2, P0 ;  /* 0x000000070a037c11 */ /* 0x000fe200080f1403 */
[----:B------:R-:W-:-:S04]  /*06e0*/  IMAD.WIDE R10, R11, 0x4, R8 ;  /* 0x000000040b0a7825 */ /* 0x000fc800078e0208 */
[----:B------:R-:W3:Y:S01]  /*06f0*/  LDG.E R16, desc[UR18][R2.64+0x4] ;  /* 0x0000041202107981 */ /* 0x000ee2000c1e1900 */
[----:B------:R-:W-:-:S03]  /*0700*/  IMAD.WIDE R14, R15, 0x4, R10 ;  /* 0x000000040f0e7825 */ /* 0x000fc600078e020a */
[----:B------:R-:W2:Y:S04]  /*0710*/  LDG.E R19, desc[UR18][R10.64] ;  /* 0x000000120a137981 */ /* 0x000ea8000c1e1900 */
[----:B------:R-:W2:Y:S04]  /*0720*/  LDG.E R18, desc[UR18][R2.64+0x8] ;  /* 0x0000081202127981 */ /* 0x000ea8000c1e1900 */
[----:B------:R-:W5:Y:S04]  /*0730*/  LDG.E R20, desc[UR18][R2.64+0xc] ;  /* 0x00000c1202147981 */ /* 0x000f68000c1e1900 */
[----:B------:R-:W5:Y:S01]  /*0740*/  LDG.E R14, desc[UR18][R14.64] ;  /* 0x000000120e0e7981 */ /* 0x000f62000c1e1900 */
[----:B------:R-:W-:Y:S01]  /*0750*/  UIADD3 UR4, UPT, UPT, UR4, 0x4, URZ ;  /* 0x0000000404047890 */ /* 0x000fe2000fffe0ff */
[----:B----4-:R-:W-:-:S04]  /*0760*/  IMAD R5, R5, R6, R12 ;  /* 0x0000000605057224 */ /* 0x010fc800078e020c */
[----:B---3--:R-:W-:-:S04]  /*0770*/  IMAD R5, R16, R17, R5 ;  /* 0x0000001110057224 */ /* 0x008fc800078e0205 */
[----:B--2---:R-:W-:-:S04]  /*0780*/  IMAD R5, R18, R19, R5 ;  /* 0x0000001312057224 */ /* 0x004fc800078e0205 */
[----:B-----5:R-:W-:-:S07]  /*0790*/  IMAD R12, R20, R14, R5 ;  /* 0x0000000e140c7224 */ /* 0x020fce00078e0205 */
.L_x_3:
[----:B------:R-:W-:Y:S05]  /*07a0*/  BRA.U !UP1, `(.L_x_2) ;  /* 0x0000000109a87547 */ /* 0x000fea000b800000 */
[----:B------:R-:W-:Y:S01]  /*07b0*/  UISETP.NE.AND UP0, UPT, UR5, 0x1, UPT ;  /* 0x000000010500788c */ /* 0x000fe2000bf05270 */
[----:B------:R-:W-:Y:S01]  /*07c0*/  MOV R7, UR4 ;  /* 0x0000000400077c02 */ /* 0x000fe20008000f00 */
[----:B------:R-:W-:Y:S02]  /*07d0*/  ULOP3.LUT UR5, UR20, 0x1, URZ, 0xc0, !UPT ;  /* 0x0000000114057892 */ /* 0x000fe4000f8ec0ff */
[----:B------:R-:W-:Y:S02]  /*07e0*/  MOV R15, UR20 ;  /* 0x00000014000f7c02 */ /* 0x000fe40008000f00 */
[----:B------:R-:W-:Y:S01]  /*07f0*/  UISETP.NE.U32.AND UP1, UPT, UR5, 0x1, UPT ;  /* 0x000000010500788c */ /* 0x000fe2000bf25070 */
[----:B------:R-:W-:-:S04]  /*0800*/  PLOP3.LUT P1, PT, PT, PT, UP0, 0x80, 0x8 ;  /* 0x000000000008781c */ /* 0x000fc80003f2f008 */
[----:B------:R-:W1:Y:S01]  /*0810*/  @UP0 LDCU.128 UR8, c[0x0][0x380] ;  /* 0x00007000ff0807ac */ /* 0x000e620008000c00 */
[----:B------:R-:W-:Y:S01]  /*0820*/  PLOP3.LUT P0, PT, PT, PT, UP1, 0x80, 0x8 ;  /* 0x000000000008781c */ /* 0x000fe20003f0f018 */
[----:B------:R-:W2:Y:S04]  /*0830*/  @UP0 LDCU.64 UR6, c[0x0][0x380] ;  /* 0x00007000ff0607ac */ /* 0x000ea80008000a00 */
[----:B------:R-:W3:Y:S03]  /*0840*/  @!UP1 LDCU.128 UR12, c[0x0][0x380] ;  /* 0x00007000ff0c97ac */ /* 0x000ee60008000c00 */
[C---:B------:R-:W-:Y:S02]  /*0850*/  @P1 IADD3 R3, PT, PT, R13.reuse, UR4, RZ ;  /* 0x000000040d031c10 */ /* 0x040fe4000fffe0ff */
[----:B------:R-:W-:Y:S01]  /*0860*/  @P1 IADD3 R6, P2, PT, R13, UR4, RZ ;  /* 0x000000040d061c10 */ /* 0x000fe2000ff5e0ff */
[----:B------:R-:W-:Y:S01]  /*0870*/  @UP0 UIADD3 UR4, UPT, UPT, UR4, 0x2, URZ ;  /* 0x0000000204040890 */ /* 0x000fe2000fffe0ff */
[----:B-1----:R-:W-:Y:S01]  /*0880*/  MOV R11, UR9 ;  /* 0x00000009000b7c02 */ /* 0x002fe20008000f00 */
[----:B------:R-:W-:Y:S01]  /*0890*/  IMAD.U32 R10, RZ, RZ, UR8 ;  /* 0x00000008ff0a7e24 */ /* 0x000fe2000f8e00ff */
[----:B------:R-:W-:-:S02]  /*08a0*/  MOV R4, UR10 ;  /* 0x0000000a00047c02 */ /* 0x000fc40008000f00 */
[----:B------:R-:W-:Y:S01]  /*08b0*/  MOV R5, UR11 ;  /* 0x0000000b00057c02 */ /* 0x000fe20008000f00 */
[----:B------:R-:W-:-:S04]  /*08c0*/  @P1 IMAD.WIDE.U32 R10, R3, 0x4, R10 ;  /* 0x00000004030a1825 */ /* 0x000fc800078e000a */
[----:B------:R-:W-:Y:S01]  /*08d0*/  @P1 IMAD R3, R7, UR20, R0 ;  /* 0x0000001407031c24 */ /* 0x000fe2000f8e0200 */
[----:B------:R-:W-:Y:S01]  /*08e0*/  @P1 IADD3.X R7, PT, PT, RZ, RZ, RZ, P2, !PT ;  /* 0x000000ffff071210 */ /* 0x000fe200017fe4ff */
[----:B------:R-:W-:Y:S01]  /*08f0*/  IMAD.U32 R19, RZ, RZ, UR4 ;  /* 0x00000004ff137e24 */ /* 0x000fe2000f8e00ff */
[C---:B--2---:R-:W-:Y:S01]  /*0900*/  @P1 LEA R2, P2, R6.reuse, UR6, 0x2 ;  /* 0x0000000606021c11 */ /* 0x044fe2000f8410ff */
[----:B------:R-:W-:Y:S01]  /*0910*/  @P1 IMAD.WIDE R4, R3, 0x4, R4 ;  /* 0x0000000403041825 */ /* 0x000fe200078e0204 */
[----:B------:R-:W-:Y:S01]  /*0920*/  @!P0 IADD3 R17, PT, PT, R13, UR4, RZ ;  /* 0x000000040d118c10 */ /* 0x000fe2000fffe0ff */
[----:B0-----:R-:W2:Y:S01]  /*0930*/  @P1 LDG.E R11, desc[UR18][R10.64] ;  /* 0x000000120a0b1981 */ /* 0x001ea2000c1e1900 */
[----:B------:R-:W-:Y:S01]  /*0940*/  @P1 LEA.HI.X R3, R6, UR7, R7, 0x2, P2 ;  /* 0x0000000706031c11 */ /* 0x000fe200090f1407 */
[----:B------:R-:W-:Y:S01]  /*0950*/  @!P0 IMAD R19, R19, UR20, R0 ;  /* 0x0000001413138c24 */ /* 0x000fe2000f8e0200 */
[----:B---3--:R-:W-:Y:S01]  /*0960*/  MOV R6, UR12 ;  /* 0x0000000c00067c02 */ /* 0x008fe20008000f00 */
[----:B------:R-:W-:Y:S01]  /*0970*/  @P1 IMAD.WIDE R14, R15, 0x4, R4 ;  /* 0x000000040f0e1825 */ /* 0x000fe200078e0204 */
[----:B------:R-:W-:Y:S01]  /*0980*/  MOV R7, UR13 ;  /* 0x0000000d00077c02 */ /* 0x000fe20008000f00 */
[----:B------:R-:W2:Y:S01]  /*0990*/  @P1 LDG.E R4, desc[UR18][R4.64] ;  /* 0x0000001204041981 */ /* 0x000ea2000c1e1900 */
[----:B------:R-:W-:-:S02]  /*09a0*/  MOV R8, UR14 ;  /* 0x0000000e00087c02 */ /* 0x000fc40008000f00 */
[----:B------:R-:W-:Y:S01]  /*09b0*/  MOV R9, UR15 ;  /* 0x0000000f00097c02 */ /* 0x000fe20008000f00 */
[----:B------:R-:W-:Y:S01]  /*09c0*/  @!P0 IMAD.WIDE.U32 R6, R17, 0x4, R6 ;  /* 0x0000000411068825 */ /* 0x000fe200078e0006 */
[----:B------:R-:W3:Y:S03]  /*09d0*/  @P1 LDG.E R14, desc[UR18][R14.64] ;  /* 0x000000120e0e1981 */ /* 0x000ee6000c1e1900 */
[----:B------:R-:W-:Y:S01]  /*09e0*/  @!P0 IMAD.WIDE R8, R19, 0x4, R8 ;  /* 0x0000000413088825 */ /* 0x000fe200078e0208 */
[----:B------:R-:W3:Y:S04]  /*09f0*/  @P1 LDG.E R2, desc[UR18][R2.64+0x4] ;  /* 0x0000041202021981 */ /* 0x000ee8000c1e1900 */
[----:B------:R-:W4:Y:S04]  /*0a00*/  @!P0 LDG.E R7, desc[UR18][R6.64] ;  /* 0x0000001206078981 */ /* 0x000f28000c1e1900 */
[----:B------:R-:W4:Y:S01]  /*0a10*/  @!P0 LDG.E R8, desc[UR18][R8.64] ;  /* 0x0000001208088981 */ /* 0x000f22000c1e1900 */
[----:B--2---:R-:W-:-:S04]  /*0a20*/  @P1 IMAD R11, R11, R4, R12 ;  /* 0x000000040b0b1224 */ /* 0x004fc800078e020c */
[----:B---3--:R-:W-:-:S04]  /*0a30*/  @P1 IMAD R12, R2, R14, R11 ;  /* 0x0000000e020c1224 */ /* 0x008fc800078e020b */
[----:B----4-:R-:W-:-:S07]  /*0a40*/  @!P0 IMAD R12, R7, R8, R12 ;  /* 0x00000008070c8224 */ /* 0x010fce00078e020c */
.L_x_2:
[----:B------:R-:W1:Y:S01]  /*0a50*/  LDC.64 R2, c[0x0][0x390] ;  /* 0x0000e400ff027b82 */ /* 0x000e620000000a00 */
[----:B------:R-:W-:-:S05]  /*0a60*/  IADD3 R13, PT, PT, R0, R13, RZ ;  /* 0x0000000d000d7210 */ /* 0x000fca0007ffe0ff */
[----:B-1----:R-:W-:-:S05]  /*0a70*/  IMAD.WIDE R2, R13, 0x4, R2 ;  /* 0x000000040d027825 */ /* 0x002fca00078e0202 */
[----:B0-----:R-:W-:Y:S01]  /*0a80*/  STG.E desc[UR18][R2.64], R12 ;  /* 0x0000000c02007986 */ /* 0x001fe2000c101912 */
[----:B------:R-:W-:Y:S05]  /*0a90*/  EXIT ;  /* 0x000000000000794d */ /* 0x000fea0003800000 */
.L_x_4:
[----:B------:R-:W-:-:S00]  /*0aa0*/  BRA `(.L_x_4) ;  /* 0xfffffffc00fc7947 */ /* 0x000fc0000383ffff */
[----:B------:R-:W-:-:S00]  /*0ab0*/  NOP ;  /* 0x0000000000007918 */ /* 0x000fc00000000000 */
        /* <DEDUP_REMOVED lines=12> */
.L_x_5:


//--------------------- .nv.shared.reserved.0     --------------------------
	.section	.nv.shared.reserved.0,"aw",@nobits
	.weak		__nv_reservedSMEM_offset_0_alias
	.size		__nv_reservedSMEM_offset_0_alias, 0, 64
	.other		__nv_reservedSMEM_offset_0_alias,@"STO_CUDA_RESERVED_SHARED STV_DEFAULT"
__nv_reservedSMEM_offset_0_alias:
	.zero		0
	.zero		64


//--------------------- .nv.constant0._Z19matrixMultiplyNaivePiS_S_i --------------------------
	.section	.nv.constant0._Z19matrixMultiplyNaivePiS_S_i,"a",@progbits
	.sectionflags	@""
	.align	4
.nv.constant0._Z19matrixMultiplyNaivePiS_S_i:
	.zero		924


//--------------------- SYMBOLS --------------------------

	.type		.nv.reservedSmem.offset0,@object
	.size		.nv.reservedSmem.offset0,0x4
